//
// Generated by NVIDIA NVVM Compiler
//
// Compiler Build ID: CL-36424714
// Cuda compilation tools, release 13.0, V13.0.88
// Based on NVVM 20.0.0
//

.version 9.0
.target sm_100
.address_size 64

	// .globl	_Z9calculatePil
// _ZZ9calculatePilE8sresults has been demoted

.visible .entry _Z9calculatePil(
	.param .u64 .ptr .align 1 _Z9calculatePil_param_0,
	.param .u64 _Z9calculatePil_param_1
)
{
	.reg .pred 	%p<17>;
	.reg .b32 	%r<11>;
	.reg .b64 	%rd<47>;
	// demoted variable
	.shared .align 8 .b8 _ZZ9calculatePilE8sresults[8192];
	ld.param.u64 	%rd7, [_Z9calculatePil_param_0];
	ld.param.u64 	%rd8, [_Z9calculatePil_param_1];
	mov.u32 	%r1, %ctaid.x;
	mov.u32 	%r4, %ntid.x;
	mov.u32 	%r2, %tid.x;
	mad.lo.s32 	%r5, %r1, %r4, %r2;
	cvt.u64.u32 	%rd1, %r5;
	setp.le.s64 	%p1, %rd8, %rd1;
	setp.eq.s32 	%p2, %r5, 1;
	mov.b64 	%rd46, 0;
	or.pred  	%p3, %p2, %p1;
	@%p3 bra 	$L__BB0_5;
	and.b64  	%rd10, %rd8, -4294967296;
	setp.ne.s64 	%p4, %rd10, 0;
	@%p4 bra 	$L__BB0_3;
	cvt.u32.u64 	%r6, %rd1;
	cvt.u32.u64 	%r7, %rd8;
	rem.u32 	%r8, %r7, %r6;
	cvt.u64.u32 	%rd45, %r8;
	bra.uni 	$L__BB0_4;
$L__BB0_3:
	rem.u64 	%rd45, %rd8, %rd1;
$L__BB0_4:
	setp.eq.s64 	%p5, %rd45, 0;
	selp.u64 	%rd46, 1, 0, %p5;
$L__BB0_5:
	shl.b32 	%r9, %r2, 3;
	mov.u32 	%r10, _ZZ9calculatePilE8sresults;
	add.s32 	%r3, %r10, %r9;
	st.shared.u64 	[%r3], %rd46;
	bar.sync 	0;
	setp.gt.u32 	%p6, %r2, 511;
	@%p6 bra 	$L__BB0_7;
	ld.shared.u64 	%rd11, [%r3];
	ld.shared.u64 	%rd12, [%r3+4096];
	add.s64 	%rd13, %rd12, %rd11;
	st.shared.u64 	[%r3], %rd13;
$L__BB0_7:
	bar.sync 	0;
	setp.gt.u32 	%p7, %r2, 255;
	@%p7 bra 	$L__BB0_9;
	ld.shared.u64 	%rd14, [%r3];
	ld.shared.u64 	%rd15, [%r3+2048];
	add.s64 	%rd16, %rd15, %rd14;
	st.shared.u64 	[%r3], %rd16;
$L__BB0_9:
	bar.sync 	0;
	setp.gt.u32 	%p8, %r2, 127;
	@%p8 bra 	$L__BB0_11;
	ld.shared.u64 	%rd17, [%r3];
	ld.shared.u64 	%rd18, [%r3+1024];
	add.s64 	%rd19, %rd18, %rd17;
	st.shared.u64 	[%r3], %rd19;
$L__BB0_11:
	bar.sync 	0;
	setp.gt.u32 	%p9, %r2, 63;
	@%p9 bra 	$L__BB0_13;
	ld.shared.u64 	%rd20, [%r3];
	ld.shared.u64 	%rd21, [%r3+512];
	add.s64 	%rd22, %rd21, %rd20;
	st.shared.u64 	[%r3], %rd22;
$L__BB0_13:
	bar.sync 	0;
	setp.gt.u32 	%p10, %r2, 31;
	@%p10 bra 	$L__BB0_15;
	ld.shared.u64 	%rd23, [%r3];
	ld.shared.u64 	%rd24, [%r3+256];
	add.s64 	%rd25, %rd24, %rd23;
	st.shared.u64 	[%r3], %rd25;
$L__BB0_15:
	bar.sync 	0;
	setp.gt.u32 	%p11, %r2, 15;
	@%p11 bra 	$L__BB0_17;
	ld.shared.u64 	%rd26, [%r3];
	ld.shared.u64 	%rd27, [%r3+128];
	add.s64 	%rd28, %rd27, %rd26;
	st.shared.u64 	[%r3], %rd28;
$L__BB0_17:
	bar.sync 	0;
	setp.gt.u32 	%p12, %r2, 7;
	@%p12 bra 	$L__BB0_19;
	ld.shared.u64 	%rd29, [%r3];
	ld.shared.u64 	%rd30, [%r3+64];
	add.s64 	%rd31, %rd30, %rd29;
	st.shared.u64 	[%r3], %rd31;
$L__BB0_19:
	bar.sync 	0;
	setp.gt.u32 	%p13, %r2, 3;
	@%p13 bra 	$L__BB0_21;
	ld.shared.u64 	%rd32, [%r3];
	ld.shared.u64 	%rd33, [%r3+32];
	add.s64 	%rd34, %rd33, %rd32;
	st.shared.u64 	[%r3], %rd34;
$L__BB0_21:
	bar.sync 	0;
	setp.gt.u32 	%p14, %r2, 1;
	@%p14 bra 	$L__BB0_23;
	ld.shared.u64 	%rd35, [%r3];
	ld.shared.u64 	%rd36, [%r3+16];
	add.s64 	%rd37, %rd36, %rd35;
	st.shared.u64 	[%r3], %rd37;
$L__BB0_23:
	bar.sync 	0;
	setp.ne.s32 	%p15, %r2, 0;
	@%p15 bra 	$L__BB0_25;
	ld.shared.u64 	%rd38, [%r3];
	ld.shared.u64 	%rd39, [_ZZ9calculatePilE8sresults+8];
	add.s64 	%rd40, %rd39, %rd38;
	st.shared.u64 	[%r3], %rd40;
$L__BB0_25:
	setp.ne.s32 	%p16, %r2, 0;
	bar.sync 	0;
	@%p16 bra 	$L__BB0_27;
	ld.shared.u64 	%rd41, [_ZZ9calculatePilE8sresults];
	cvta.to.global.u64 	%rd42, %rd7;
	mul.wide.u32 	%rd43, %r1, 4;
	add.s64 	%rd44, %rd42, %rd43;
	st.global.u32 	[%rd44], %rd41;
$L__BB0_27:
	ret;

}


// ===== COMPILED SASS (sm_100) =====

	.target	sm_100

	.elftype	@"ET_EXEC"


//--------------------- .note.nv.tkinfo           --------------------------
	.section	.note.nv.tkinfo,"",@"SHT_NOTE"
	.sectionflags	@"SHF_NOTE_NV_TKINFO"
	.tkinfo
        /*0018*/ 	.word	0x00000002
        /*0030*/ 	.string	""
        /*0030*/ 	.string	"ptxas"
        /*0030*/ 	.string	"Cuda compilation tools, release 13.0, V13.0.88"
        /*0030*/ 	.string	"Build cuda_13.0.r13.0/compiler.36424714_0"
        /*0030*/ 	.string	"-arch sm_100 -m 64 "



//--------------------- .note.nv.cuinfo           --------------------------
	.section	.note.nv.cuinfo,"",@"SHT_NOTE"
	.sectionflags	@"SHF_NOTE_NV_CUINFO"
        /*0018*/ 	.short	0x0002
        /*001a*/ 	.short	0x0064
        /*001c*/ 	.short	0x0082
	.zero		2


//--------------------- .nv.info                  --------------------------
	.section	.nv.info,"",@"SHT_CUDA_INFO"
	.align	4


	//----- nvinfo : EIATTR_REGCOUNT
	.align		4
        /*0000*/ 	.byte	0x04, 0x2f
        /*0002*/ 	.short	(.L_1 - .L_0)
	.align		4
.L_0:
        /*0004*/ 	.word	index@(_Z9calculatePil)
        /*0008*/ 	.word	0x00000012


	//----- nvinfo : EIATTR_FRAME_SIZE
	.align		4
.L_1:
        /*000c*/ 	.byte	0x04, 0x11
        /*000e*/ 	.short	(.L_3 - .L_2)
	.align		4
.L_2:
        /*0010*/ 	.word	index@($__internal_0_$__cuda_sm20_rem_u64)
        /*0014*/ 	.word	0x00000000


	//----- nvinfo : EIATTR_FRAME_SIZE
	.align		4
.L_3:
        /*0018*/ 	.byte	0x04, 0x11
        /*001a*/ 	.short	(.L_5 - .L_4)
	.align		4
.L_4:
        /*001c*/ 	.word	index@(_Z9calculatePil)
        /*0020*/ 	.word	0x00000000


	//----- nvinfo : EIATTR_MIN_STACK_SIZE
	.align		4
.L_5:
        /*0024*/ 	.byte	0x04, 0x12
        /*0026*/ 	.short	(.L_7 - .L_6)
	.align		4
.L_6:
        /*0028*/ 	.word	index@(_Z9calculatePil)
        /*002c*/ 	.word	0x00000000
.L_7:


//--------------------- .nv.compat                --------------------------
	.section	.nv.compat,"",@"SHT_CUDA_COMPAT_INFO"
	.align	4
        /*0000*/ 	.byte	0x02, 0x09, 0x00, 0x00, 0x02, 0x02, 0x01, 0x00, 0x02, 0x05, 0x05, 0x00, 0x03, 0x07, 0x01, 0x01
        /*0010*/ 	.byte	0x02, 0x03, 0x00, 0x00, 0x02, 0x06, 0x01, 0x00, 0x04, 0x0b, 0x08, 0x00, 0x09, 0x00, 0x00, 0x00
        /*0020*/ 	.byte	0x00, 0x00, 0x00, 0x00


//--------------------- .nv.info._Z9calculatePil  --------------------------
	.section	.nv.info._Z9calculatePil,"",@"SHT_CUDA_INFO"
	.sectionflags	@""
	.align	4


	//----- nvinfo : EIATTR_CUDA_API_VERSION
	.align		4
        /*0000*/ 	.byte	0x04, 0x37
        /*0002*/ 	.short	(.L_9 - .L_8)
.L_8:
        /*0004*/ 	.word	0x00000082


	//----- nvinfo : EIATTR_KPARAM_INFO
	.align		4
.L_9:
        /*0008*/ 	.byte	0x04, 0x17
        /*000a*/ 	.short	(.L_11 - .L_10)
.L_10:
        /*000c*/ 	.word	0x00000000
        /*0010*/ 	.short	0x0001
        /*0012*/ 	.short	0x0008
        /*0014*/ 	.byte	0x00, 0xf0, 0x21, 0x00


	//----- nvinfo : EIATTR_KPARAM_INFO
	.align		4
.L_11:
        /*0018*/ 	.byte	0x04, 0x17
        /*001a*/ 	.short	(.L_13 - .L_12)
.L_12:
        /*001c*/ 	.word	0x00000000
        /*0020*/ 	.short	0x0000
        /*0022*/ 	.short	0x0000
        /*0024*/ 	.byte	0x00, 0xf5, 0x21, 0x00


	//----- nvinfo : EIATTR_SPARSE_MMA_MASK
	.align		4
.L_13:
        /*0028*/ 	.byte	0x03, 0x50
        /*002a*/ 	.short	0x0000


	//----- nvinfo : EIATTR_MAXREG_COUNT
	.align		4
        /*002c*/ 	.byte	0x03, 0x1b
        /*002e*/ 	.short	0x00ff


	//----- nvinfo : EIATTR_NUM_BARRIERS
	.align		4
        /*0030*/ 	.byte	0x02, 0x4c
        /*0032*/ 	.byte	0x01
	.zero		1


	//----- nvinfo : EIATTR_MERCURY_ISA_VERSION
	.align		4
        /*0034*/ 	.byte	0x03, 0x5f
        /*0036*/ 	.short	0x0101


	//----- nvinfo : EIATTR_VRC_CTA_INIT_COUNT
	.align		4
        /*0038*/ 	.byte	0x02, 0x4a
	.zero		1
	.zero		1


	//----- nvinfo : EIATTR_EXIT_INSTR_OFFSETS
	.align		4
        /*003c*/ 	.byte	0x04, 0x1c
        /*003e*/ 	.short	(.L_15 - .L_14)


	//   ....[0]....
.L_14:
        /*0040*/ 	.word	0x00000760


	//   ....[1]....
        /*0044*/ 	.word	0x000007c0


	//----- nvinfo : EIATTR_CRS_STACK_SIZE
	.align		4
.L_15:
        /*0048*/ 	.byte	0x04, 0x1e
        /*004a*/ 	.short	(.L_17 - .L_16)
.L_16:
        /*004c*/ 	.word	0x00000000


	//----- nvinfo : EIATTR_CBANK_PARAM_SIZE
	.align		4
.L_17:
        /*0050*/ 	.byte	0x03, 0x19
        /*0052*/ 	.short	0x0010


	//----- nvinfo : EIATTR_PARAM_CBANK
	.align		4
        /*0054*/ 	.byte	0x04, 0x0a
        /*0056*/ 	.short	(.L_19 - .L_18)
	.align		4
.L_18:
        /*0058*/ 	.word	index@(.nv.constant0._Z9calculatePil)
        /*005c*/ 	.short	0x0380
        /*005e*/ 	.short	0x0010


	//----- nvinfo : EIATTR_SW_WAR
	.align		4
.L_19:
        /*0060*/ 	.byte	0x04, 0x36
        /*0062*/ 	.short	(.L_21 - .L_20)
.L_20:
        /*0064*/ 	.word	0x00000008
.L_21:


//--------------------- .nv.callgraph             --------------------------
	.section	.nv.callgraph,"",@"SHT_CUDA_CALLGRAPH"
	.align	4
	.sectionentsize	8
	.align		4
        /*0000*/ 	.word	0x00000000
	.align		4
        /*0004*/ 	.word	0xffffffff
	.align		4
        /*0008*/ 	.word	0x00000000
	.align		4
        /*000c*/ 	.word	0xfffffffe
	.align		4
        /*0010*/ 	.word	0x00000000
	.align		4
        /*0014*/ 	.word	0xfffffffd
	.align		4
        /*0018*/ 	.word	0x00000000
	.align		4
        /*001c*/ 	.word	0xfffffffc


//--------------------- .text._Z9calculatePil     --------------------------
	.section	.text._Z9calculatePil,"ax",@progbits
	.align	128
        .global         _Z9calculatePil
        .type           _Z9calculatePil,@function
        .size           _Z9calculatePil,(.L_x_5 - _Z9calculatePil)
        .other          _Z9calculatePil,@"STO_CUDA_ENTRY STV_DEFAULT"
_Z9calculatePil:
.text._Z9calculatePil:
[----:B------:R-:W-:Y:S01]  /*0000*/  LDC R1, c[0x0][0x37c] ;  /* 0x0000df00ff017b82 */ /* 0x000fe20000000800 */
[----:B------:R-:W0:Y:S01]  /*0010*/  S2R R0, SR_CTAID.X ;  /* 0x0000000000007919 */ /* 0x000e220000002500 */
[----:B------:R-:W0:Y:S01]  /*0020*/  LDCU UR4, c[0x0][0x360] ;  /* 0x00006c00ff0477ac */ /* 0x000e220008000800 */
[----:B------:R-:W-:Y:S01]  /*0030*/  BSSY.RECONVERGENT B0, `(.L_x_0) ;  /* 0x0000025000007945 */ /* 0x000fe20003800200 */
[----:B------:R-:W-:Y:S01]  /*0040*/  IMAD.MOV.U32 R8, RZ, RZ, RZ ;  /* 0x000000ffff087224 */ /* 0x000fe200078e00ff */
[----:B------:R-:W0:Y:S01]  /*0050*/  S2R R3, SR_TID.X ;  /* 0x0000000000037919 */ /* 0x000e220000002100 */
[----:B------:R-:W1:Y:S01]  /*0060*/  LDCU.64 UR8, c[0x0][0x388] ;  /* 0x00007100ff0877ac */ /* 0x000e620008000a00 */
[----:B0-----:R-:W-:Y:S01]  /*0070*/  IMAD R2, R0, UR4, R3 ;  /* 0x0000000400027c24 */ /* 0x001fe2000f8e0203 */
[----:B------:R-:W-:-:S04]  /*0080*/  UMOV UR4, URZ ;  /* 0x000000ff00047c82 */ /* 0x000fc80008000000 */
[----:B-1----:R-:W-:-:S04]  /*0090*/  ISETP.GE.U32.AND P0, PT, R2, UR8, PT ;  /* 0x0000000802007c0c */ /* 0x002fc8000bf06070 */
[----:B------:R-:W-:-:S04]  /*00a0*/  ISETP.GE.AND.EX P0, PT, RZ, UR9, PT, P0 ;  /* 0x00000009ff007c0c */ /* 0x000fc8000bf06300 */
[----:B------:R-:W-:-:S13]  /*00b0*/  ISETP.EQ.OR P0, PT, R2, 0x1, P0 ;  /* 0x000000010200780c */ /* 0x000fda0000702670 */
[----:B------:R-:W-:Y:S05]  /*00c0*/  @P0 BRA `(.L_x_1) ;  /* 0x00000000006c0947 */ /* 0x000fea0003800000 */
[----:B------:R-:W-:-:S09]  /*00d0*/  UISETP.NE.U32.AND UP0, UPT, UR9, URZ, UPT ;  /* 0x000000ff0900728c */ /* 0x000fd2000bf05070 */
[----:B------:R-:W-:Y:S05]  /*00e0*/  BRA.U UP0, `(.L_x_2) ;  /* 0x0000000100507547 */ /* 0x000fea000b800000 */
[----:B------:R-:W0:Y:S01]  /*00f0*/  I2F.U32.RP R6, R2 ;  /* 0x0000000200067306 */ /* 0x000e220000209000 */
[----:B------:R-:W-:Y:S01]  /*0100*/  IMAD.MOV R7, RZ, RZ, -R2 ;  /* 0x000000ffff077224 */ /* 0x000fe200078e0a02 */
[----:B------:R-:W-:-:S06]  /*0110*/  ISETP.NE.U32.AND P1, PT, R2, RZ, PT ;  /* 0x000000ff0200720c */ /* 0x000fcc0003f25070 */
[----:B0-----:R-:W0:Y:S02]  /*0120*/  MUFU.RCP R6, R6 ;  /* 0x0000000600067308 */ /* 0x001e240000001000 */
[----:B0-----:R-:W-:-:S06]  /*0130*/  VIADD R4, R6, 0xffffffe ;  /* 0x0ffffffe06047836 */ /* 0x001fcc0000000000 */
[----:B------:R0:W1:Y:S02]  /*0140*/  F2I.FTZ.U32.TRUNC.NTZ R5, R4 ;  /* 0x0000000400057305 */ /* 0x000064000021f000 */
[----:B0-----:R-:W-:Y:S02]  /*0150*/  IMAD.MOV.U32 R4, RZ, RZ, RZ ;  /* 0x000000ffff047224 */ /* 0x001fe400078e00ff */
[----:B-1----:R-:W-:-:S04]  /*0160*/  IMAD R7, R7, R5, RZ ;  /* 0x0000000507077224 */ /* 0x002fc800078e02ff */
[----:B------:R-:W-:-:S06]  /*0170*/  IMAD.HI.U32 R5, R5, R7, R4 ;  /* 0x0000000705057227 */ /* 0x000fcc00078e0004 */
[----:B------:R-:W-:-:S04]  /*0180*/  IMAD.HI.U32 R5, R5, UR8, RZ ;  /* 0x0000000805057c27 */ /* 0x000fc8000f8e00ff */
[----:B------:R-:W-:-:S04]  /*0190*/  IMAD.MOV R5, RZ, RZ, -R5 ;  /* 0x000000ffff057224 */ /* 0x000fc800078e0a05 */
[----:B------:R-:W-:-:S05]  /*01a0*/  IMAD R5, R2, R5, UR8 ;  /* 0x0000000802057e24 */ /* 0x000fca000f8e0205 */
[----:B------:R-:W-:-:S13]  /*01b0*/  ISETP.GE.U32.AND P0, PT, R5, R2, PT ;  /* 0x000000020500720c */ /* 0x000fda0003f06070 */
[----:B------:R-:W-:-:S05]  /*01c0*/  @P0 IMAD.IADD R5, R5, 0x1, -R2 ;  /* 0x0000000105050824 */ /* 0x000fca00078e0a02 */
[----:B------:R-:W-:-:S13]  /*01d0*/  ISETP.GE.U32.AND P0, PT, R5, R2, PT ;  /* 0x000000020500720c */ /* 0x000fda0003f06070 */
[----:B------:R-:W-:Y:S01]  /*01e0*/  @P0 IMAD.IADD R5, R5, 0x1, -R2 ;  /* 0x0000000105050824 */ /* 0x000fe200078e0a02 */
[----:B------:R-:W-:-:S04]  /*01f0*/  @!P1 LOP3.LUT R5, RZ, R2, RZ, 0x33, !PT ;  /* 0x00000002ff059212 */ /* 0x000fc800078e33ff */
[----:B------:R-:W-:-:S04]  /*0200*/  ISETP.NE.U32.AND P0, PT, R5, RZ, PT ;  /* 0x000000ff0500720c */ /* 0x000fc80003f05070 */
[----:B------:R-:W-:Y:S01]  /*0210*/  ISETP.NE.AND.EX P0, PT, RZ, RZ, PT, P0 ;  /* 0x000000ffff00720c */ /* 0x000fe20003f05300 */
[----:B------:R-:W-:-:S12]  /*0220*/  BRA `(.L_x_3) ;  /* 0x0000000000107947 */ /* 0x000fd80003800000 */
.L_x_2:
[----:B------:R-:W-:-:S07]  /*0230*/  MOV R4, 0x250 ;  /* 0x0000025000047802 */ /* 0x000fce0000000f00 */
[----:B------:R-:W-:Y:S05]  /*0240*/  CALL.REL.NOINC `($__internal_0_$__cuda_sm20_rem_u64) ;  /* 0x0000000400607944 */ /* 0x000fea0003c00000 */
[----:B------:R-:W-:-:S04]  /*0250*/  ISETP.NE.U32.AND P0, PT, R2, RZ, PT ;  /* 0x000000ff0200720c */ /* 0x000fc80003f05070 */
[----:B------:R-:W-:-:S13]  /*0260*/  ISETP.NE.AND.EX P0, PT, R6, RZ, PT, P0 ;  /* 0x000000ff0600720c */ /* 0x000fda0003f05300 */
.L_x_3:
[----:B------:R-:W-:-:S07]  /*0270*/  SEL R8, RZ, 0x1, P0 ;  /* 0x00000001ff087807 */ /* 0x000fce0000000000 */
.L_x_1:
[----:B------:R-:W-:Y:S05]  /*0280*/  BSYNC.RECONVERGENT B0 ;  /* 0x0000000000007941 */ /* 0x000fea0003800200 */
.L_x_0:
[----:B------:R-:W0:Y:S01]  /*0290*/  S2UR UR6, SR_CgaCtaId ;  /* 0x00000000000679c3 */ /* 0x000e220000008800 */
[----:B------:R-:W-:Y:S01]  /*02a0*/  UMOV UR5, 0x400 ;  /* 0x0000040000057882 */ /* 0x000fe20000000000 */
[----:B------:R-:W-:Y:S01]  /*02b0*/  IMAD.U32 R9, RZ, RZ, UR4 ;  /* 0x00000004ff097e24 */ /* 0x000fe2000f8e00ff */
[C---:B------:R-:W-:Y:S02]  /*02c0*/  ISETP.GT.U32.AND P1, PT, R3.reuse, 0x1ff, PT ;  /* 0x000001ff0300780c */ /* 0x040fe40003f24070 */
[----:B------:R-:W-:Y:S01]  /*02d0*/  ISETP.GT.U32.AND P0, PT, R3, 0xff, PT ;  /* 0x000000ff0300780c */ /* 0x000fe20003f04070 */
[----:B0-----:R-:W-:-:S06]  /*02e0*/  ULEA UR5, UR6, UR5, 0x18 ;  /* 0x0000000506057291 */ /* 0x001fcc000f8ec0ff */
[----:B------:R-:W-:-:S05]  /*02f0*/  LEA R2, R3, UR5, 0x3 ;  /* 0x0000000503027c11 */ /* 0x000fca000f8e18ff */
[----:B------:R-:W-:Y:S01]  /*0300*/  STS.64 [R2], R8 ;  /* 0x0000000802007388 */ /* 0x000fe20000000a00 */
[----:B------:R-:W-:Y:S06]  /*0310*/  BAR.SYNC.DEFER_BLOCKING 0x0 ;  /* 0x0000000000007b1d */ /* 0x000fec0000010000 */
[----:B------:R-:W-:Y:S04]  /*0320*/  @!P1 LDS.64 R4, [R2] ;  /* 0x0000000002049984 */ /* 0x000fe80000000a00 */
[----:B------:R-:W0:Y:S02]  /*0330*/  @!P1 LDS.64 R6, [R2+0x1000] ;  /* 0x0010000002069984 */ /* 0x000e240000000a00 */
[----:B0-----:R-:W-:-:S05]  /*0340*/  @!P1 IADD3 R10, P2, PT, R4, R6, RZ ;  /* 0x00000006040a9210 */ /* 0x001fca0007f5e0ff */
[----:B------:R-:W-:-:S05]  /*0350*/  @!P1 IMAD.X R11, R5, 0x1, R7, P2 ;  /* 0x00000001050b9824 */ /* 0x000fca00010e0607 */
[----:B------:R-:W-:Y:S01]  /*0360*/  @!P1 STS.64 [R2], R10 ;  /* 0x0000000a02009388 */ /* 0x000fe20000000a00 */
[----:B------:R-:W-:Y:S01]  /*0370*/  BAR.SYNC.DEFER_BLOCKING 0x0 ;  /* 0x0000000000007b1d */ /* 0x000fe20000010000 */
[----:B------:R-:W-:-:S05]  /*0380*/  ISETP.GT.U32.AND P1, PT, R3, 0x7f, PT ;  /* 0x0000007f0300780c */ /* 0x000fca0003f24070 */
        /* <DEDUP_REMOVED lines=48> */
[----:B------:R-:W-:-:S05]  /*0690*/  ISETP.NE.AND P0, PT, R3, RZ, PT ;  /* 0x000000ff0300720c */ /* 0x000fca0003f05270 */
[----:B------:R-:W-:Y:S04]  /*06a0*/  @!P1 LDS.64 R4, [R2] ;  /* 0x0000000002049984 */ /* 0x000fe80000000a00 */
[----:B------:R-:W0:Y:S02]  /*06b0*/  @!P1 LDS.64 R6, [R2+0x10] ;  /* 0x0000100002069984 */ /* 0x000e240000000a00 */
[----:B0-----:R-:W-:-:S05]  /*06c0*/  @!P1 IADD3 R10, P2, PT, R4, R6, RZ ;  /* 0x00000006040a9210 */ /* 0x001fca0007f5e0ff */
[----:B------:R-:W-:-:S05]  /*06d0*/  @!P1 IMAD.X R11, R5, 0x1, R7, P2 ;  /* 0x00000001050b9824 */ /* 0x000fca00010e0607 */
[----:B------:R-:W-:Y:S01]  /*06e0*/  @!P1 STS.64 [R2], R10 ;  /* 0x0000000a02009388 */ /* 0x000fe20000000a00 */
[----:B------:R-:W-:Y:S06]  /*06f0*/  BAR.SYNC.DEFER_BLOCKING 0x0 ;  /* 0x0000000000007b1d */ /* 0x000fec0000010000 */
[----:B------:R-:W-:Y:S04]  /*0700*/  @!P0 LDS.64 R4, [R2] ;  /* 0x0000000002048984 */ /* 0x000fe80000000a00 */
[----:B------:R-:W0:Y:S02]  /*0710*/  @!P0 LDS.64 R6, [UR5+0x8] ;  /* 0x00000805ff068984 */ /* 0x000e240008000a00 */
[----:B0-----:R-:W-:-:S05]  /*0720*/  @!P0 IADD3 R4, P1, PT, R4, R6, RZ ;  /* 0x0000000604048210 */ /* 0x001fca0007f3e0ff */
[----:B------:R-:W-:-:S05]  /*0730*/  @!P0 IMAD.X R5, R5, 0x1, R7, P1 ;  /* 0x0000000105058824 */ /* 0x000fca00008e0607 */
[----:B------:R0:W-:Y:S01]  /*0740*/  @!P0 STS.64 [R2], R4 ;  /* 0x0000000402008388 */ /* 0x0001e20000000a00 */
[----:B------:R-:W-:Y:S06]  /*0750*/  BAR.SYNC.DEFER_BLOCKING 0x0 ;  /* 0x0000000000007b1d */ /* 0x000fec0000010000 */
[----:B------:R-:W-:Y:S05]  /*0760*/  @P0 EXIT ;  /* 0x000000000000094d */ /* 0x000fea0003800000 */
[----:B0-----:R-:W0:Y:S01]  /*0770*/  LDS R5, [UR5] ;  /* 0x00000005ff057984 */ /* 0x001e220008000800 */
[----:B------:R-:W1:Y:S01]  /*0780*/  LDC.64 R2, c[0x0][0x380] ;  /* 0x0000e000ff027b82 */ /* 0x000e620000000a00 */
[----:B------:R-:W0:Y:S01]  /*0790*/  LDCU.64 UR6, c[0x0][0x358] ;  /* 0x00006b00ff0677ac */ /* 0x000e220008000a00 */
[----:B-1----:R-:W-:-:S05]  /*07a0*/  IMAD.WIDE.U32 R2, R0, 0x4, R2 ;  /* 0x0000000400027825 */ /* 0x002fca00078e0002 */
[----:B0-----:R-:W-:Y:S01]  /*07b0*/  STG.E desc[UR6][R2.64], R5 ;  /* 0x0000000502007986 */ /* 0x001fe2000c101906 */
[----:B------:R-:W-:Y:S05]  /*07c0*/  EXIT ;  /* 0x000000000000794d */ /* 0x000fea0003800000 */
        .weak           $__internal_0_$__cuda_sm20_rem_u64
        .type           $__internal_0_$__cuda_sm20_rem_u64,@function
        .size           $__internal_0_$__cuda_sm20_rem_u64,(.L_x_5 - $__internal_0_$__cuda_sm20_rem_u64)
$__internal_0_$__cuda_sm20_rem_u64:
[----:B------:R-:W-:Y:S01]  /*07d0*/  IMAD.MOV.U32 R10, RZ, RZ, R2 ;  /* 0x000000ffff0a7224 */ /* 0x000fe200078e0002 */
[----:B------:R-:W0:Y:S01]  /*07e0*/  LDCU.64 UR6, c[0x0][0x388] ;  /* 0x00007100ff0677ac */ /* 0x000e220008000a00 */
[----:B------:R-:W-:-:S04]  /*07f0*/  IMAD.MOV.U32 R11, RZ, RZ, RZ ;  /* 0x000000ffff0b7224 */ /* 0x000fc800078e00ff */
[----:B------:R-:W1:Y:S08]  /*0800*/  I2F.U64.RP R5, R10 ;  /* 0x0000000a00057312 */ /* 0x000e700000309000 */
[----:B-1----:R-:W1:Y:S02]  /*0810*/  MUFU.RCP R5, R5 ;  /* 0x0000000500057308 */ /* 0x002e640000001000 */
[----:B-1----:R-:W-:-:S06]  /*0820*/  VIADD R6, R5, 0x1ffffffe ;  /* 0x1ffffffe05067836 */ /* 0x002fcc0000000000 */
[----:B------:R-:W1:Y:S02]  /*0830*/  F2I.U64.TRUNC R6, R6 ;  /* 0x0000000600067311 */ /* 0x000e64000020d800 */
[----:B-1----:R-:W-:-:S04]  /*0840*/  IMAD.WIDE.U32 R8, R6, R2, RZ ;  /* 0x0000000206087225 */ /* 0x002fc800078e00ff */
[----:B------:R-:W-:Y:S01]  /*0850*/  IMAD R9, R7, R2, R9 ;  /* 0x0000000207097224 */ /* 0x000fe200078e0209 */
[----:B------:R-:W-:-:S05]  /*0860*/  IADD3 R13, P0, PT, RZ, -R8, RZ ;  /* 0x80000008ff0d7210 */ /* 0x000fca0007f1e0ff */
[----:B------:R-:W-:-:S04]  /*0870*/  IMAD.HI.U32 R8, R6, R13, RZ ;  /* 0x0000000d06087227 */ /* 0x000fc800078e00ff */
[----:B------:R-:W-:Y:S02]  /*0880*/  IMAD.X R15, RZ, RZ, ~R9, P0 ;  /* 0x000000ffff0f7224 */ /* 0x000fe400000e0e09 */
[----:B------:R-:W-:Y:S02]  /*0890*/  IMAD.MOV.U32 R9, RZ, RZ, R6 ;  /* 0x000000ffff097224 */ /* 0x000fe400078e0006 */
[-C--:B------:R-:W-:Y:S02]  /*08a0*/  IMAD R11, R7, R15.reuse, RZ ;  /* 0x0000000f070b7224 */ /* 0x080fe400078e02ff */
[----:B------:R-:W-:-:S04]  /*08b0*/  IMAD.WIDE.U32 R8, P0, R6, R15, R8 ;  /* 0x0000000f06087225 */ /* 0x000fc80007800008 */
[----:B------:R-:W-:-:S04]  /*08c0*/  IMAD.HI.U32 R5, R7, R15, RZ ;  /* 0x0000000f07057227 */ /* 0x000fc800078e00ff */
[----:B------:R-:W-:-:S04]  /*08d0*/  IMAD.HI.U32 R8, P1, R7, R13, R8 ;  /* 0x0000000d07087227 */ /* 0x000fc80007820008 */
[----:B------:R-:W-:Y:S01]  /*08e0*/  IMAD.X R5, R5, 0x1, R7, P0 ;  /* 0x0000000105057824 */ /* 0x000fe200000e0607 */
[----:B------:R-:W-:-:S04]  /*08f0*/  IADD3 R9, P2, PT, R11, R8, RZ ;  /* 0x000000080b097210 */ /* 0x000fc80007f5e0ff */
[----:B------:R-:W-:Y:S01]  /*0900*/  IADD3.X R5, PT, PT, RZ, RZ, R5, P2, P1 ;  /* 0x000000ffff057210 */ /* 0x000fe200017e2405 */
[----:B------:R-:W-:-:S03]  /*0910*/  IMAD.WIDE.U32 R6, R9, R2, RZ ;  /* 0x0000000209067225 */ /* 0x000fc600078e00ff */
[----:B------:R-:W-:Y:S01]  /*0920*/  IADD3 R11, P0, PT, RZ, -R6, RZ ;  /* 0x80000006ff0b7210 */ /* 0x000fe20007f1e0ff */
[----:B------:R-:W-:Y:S02]  /*0930*/  IMAD R6, R5, R2, R7 ;  /* 0x0000000205067224 */ /* 0x000fe400078e0207 */
[----:B------:R-:W-:Y:S02]  /*0940*/  IMAD.MOV.U32 R7, RZ, RZ, RZ ;  /* 0x000000ffff077224 */ /* 0x000fe400078e00ff */
[----:B------:R-:W-:-:S04]  /*0950*/  IMAD.HI.U32 R8, R9, R11, RZ ;  /* 0x0000000b09087227 */ /* 0x000fc800078e00ff */
[----:B------:R-:W-:-:S04]  /*0960*/  IMAD.X R6, RZ, RZ, ~R6, P0 ;  /* 0x000000ffff067224 */ /* 0x000fc800000e0e06 */
[----:B------:R-:W-:-:S04]  /*0970*/  IMAD.WIDE.U32 R8, P0, R9, R6, R8 ;  /* 0x0000000609087225 */ /* 0x000fc80007800008 */
[C---:B------:R-:W-:Y:S02]  /*0980*/  IMAD R10, R5.reuse, R6, RZ ;  /* 0x00000006050a7224 */ /* 0x040fe400078e02ff */
[----:B------:R-:W-:-:S04]  /*0990*/  IMAD.HI.U32 R9, P1, R5, R11, R8 ;  /* 0x0000000b05097227 */ /* 0x000fc80007820008 */
[----:B------:R-:W-:Y:S01]  /*09a0*/  IMAD.HI.U32 R6, R5, R6, RZ ;  /* 0x0000000605067227 */ /* 0x000fe200078e00ff */
[----:B------:R-:W-:-:S03]  /*09b0*/  IADD3 R9, P2, PT, R10, R9, RZ ;  /* 0x000000090a097210 */ /* 0x000fc60007f5e0ff */
[----:B------:R-:W-:Y:S02]  /*09c0*/  IMAD.X R5, R6, 0x1, R5, P0 ;  /* 0x0000000106057824 */ /* 0x000fe400000e0605 */
[----:B0-----:R-:W-:-:S03]  /*09d0*/  IMAD.HI.U32 R6, R9, UR6, RZ ;  /* 0x0000000609067c27 */ /* 0x001fc6000f8e00ff */
[----:B------:R-:W-:Y:S01]  /*09e0*/  IADD3.X R5, PT, PT, RZ, RZ, R5, P2, P1 ;  /* 0x000000ffff057210 */ /* 0x000fe200017e2405 */
[----:B------:R-:W-:-:S04]  /*09f0*/  IMAD.WIDE.U32 R6, R9, UR7, R6 ;  /* 0x0000000709067c25 */ /* 0x000fc8000f8e0006 */
[C---:B------:R-:W-:Y:S02]  /*0a00*/  IMAD R8, R5.reuse, UR7, RZ ;  /* 0x0000000705087c24 */ /* 0x040fe4000f8e02ff */
[----:B------:R-:W-:-:S04]  /*0a10*/  IMAD.HI.U32 R7, P0, R5, UR6, R6 ;  /* 0x0000000605077c27 */ /* 0x000fc8000f800006 */
[----:B------:R-:W-:Y:S01]  /*0a20*/  IMAD.HI.U32 R5, R5, UR7, RZ ;  /* 0x0000000705057c27 */ /* 0x000fe2000f8e00ff */
[----:B------:R-:W-:-:S03]  /*0a30*/  IADD3 R7, P1, PT, R8, R7, RZ ;  /* 0x0000000708077210 */ /* 0x000fc60007f3e0ff */
[----:B------:R-:W-:Y:S02]  /*0a40*/  IMAD.X R5, RZ, RZ, R5, P0 ;  /* 0x000000ffff057224 */ /* 0x000fe400000e0605 */
[----:B------:R-:W-:-:S04]  /*0a50*/  IMAD.WIDE.U32 R6, R7, R2, RZ ;  /* 0x0000000207067225 */ /* 0x000fc800078e00ff */
[----:B------:R-:W-:Y:S01]  /*0a60*/  IMAD.X R5, RZ, RZ, R5, P1 ;  /* 0x000000ffff057224 */ /* 0x000fe200008e0605 */
[----:B------:R-:W-:-:S03]  /*0a70*/  IADD3 R11, P0, PT, -R6, UR6, RZ ;  /* 0x00000006060b7c10 */ /* 0x000fc6000ff1e1ff */
[----:B------:R-:W-:Y:S01]  /*0a80*/  IMAD R5, R5, R2, R7 ;  /* 0x0000000205057224 */ /* 0x000fe200078e0207 */
[----:B------:R-:W-:-:S04]  /*0a90*/  IADD3 R7, P1, PT, -R2, R11, RZ ;  /* 0x0000000b02077210 */ /* 0x000fc80007f3e1ff */
[----:B------:R-:W-:Y:S02]  /*0aa0*/  IADD3.X R6, PT, PT, ~R5, UR7, RZ, P0, !PT ;  /* 0x0000000705067c10 */ /* 0x000fe400087fe5ff */
[----:B------:R-:W-:Y:S02]  /*0ab0*/  ISETP.GE.U32.AND P0, PT, R11, R2, PT ;  /* 0x000000020b00720c */ /* 0x000fe40003f06070 */
[C---:B------:R-:W-:Y:S02]  /*0ac0*/  IADD3.X R9, PT, PT, R6.reuse, -0x1, RZ, P1, !PT ;  /* 0xffffffff06097810 */ /* 0x040fe40000ffe4ff */
[----:B------:R-:W-:Y:S02]  /*0ad0*/  ISETP.GE.U32.AND.EX P0, PT, R6, RZ, PT, P0 ;  /* 0x000000ff0600720c */ /* 0x000fe40003f06100 */
[----:B------:R-:W-:Y:S02]  /*0ae0*/  ISETP.NE.U32.AND P1, PT, R2, RZ, PT ;  /* 0x000000ff0200720c */ /* 0x000fe40003f25070 */
[----:B------:R-:W-:-:S02]  /*0af0*/  SEL R7, R7, R11, P0 ;  /* 0x0000000b07077207 */ /* 0x000fc40000000000 */
[----:B------:R-:W-:Y:S02]  /*0b00*/  SEL R9, R9, R6, P0 ;  /* 0x0000000609097207 */ /* 0x000fe40000000000 */
[----:B------:R-:W-:Y:S02]  /*0b10*/  ISETP.GE.U32.AND P0, PT, R7, R2, PT ;  /* 0x000000020700720c */ /* 0x000fe40003f06070 */
[-C--:B------:R-:W-:Y:S02]  /*0b20*/  IADD3 R5, P2, PT, -R2, R7.reuse, RZ ;  /* 0x0000000702057210 */ /* 0x080fe40007f5e1ff */
[C---:B------:R-:W-:Y:S02]  /*0b30*/  ISETP.GE.U32.AND.EX P0, PT, R9.reuse, RZ, PT, P0 ;  /* 0x000000ff0900720c */ /* 0x040fe40003f06100 */
[----:B------:R-:W-:Y:S02]  /*0b40*/  IADD3.X R6, PT, PT, R9, -0x1, RZ, P2, !PT ;  /* 0xffffffff09067810 */ /* 0x000fe400017fe4ff */
[----:B------:R-:W-:Y:S01]  /*0b50*/  SEL R2, R5, R7, P0 ;  /* 0x0000000705027207 */ /* 0x000fe20000000000 */
[----:B------:R-:W-:Y:S01]  /*0b60*/  IMAD.MOV.U32 R5, RZ, RZ, 0x0 ;  /* 0x00000000ff057424 */ /* 0x000fe200078e00ff */
[----:B------:R-:W-:-:S02]  /*0b70*/  ISETP.NE.AND.EX P1, PT, RZ, RZ, PT, P1 ;  /* 0x000000ffff00720c */ /* 0x000fc40003f25310 */
[----:B------:R-:W-:Y:S02]  /*0b80*/  SEL R6, R6, R9, P0 ;  /* 0x0000000906067207 */ /* 0x000fe40000000000 */
[----:B------:R-:W-:Y:S02]  /*0b90*/  SEL R2, R2, 0xffffffff, P1 ;  /* 0xffffffff02027807 */ /* 0x000fe40000800000 */
[----:B------:R-:W-:Y:S01]  /*0ba0*/  SEL R6, R6, 0xffffffff, P1 ;  /* 0xffffffff06067807 */ /* 0x000fe20000800000 */
[----:B------:R-:W-:Y:S06]  /*0bb0*/  RET.REL.NODEC R4 `(_Z9calculatePil) ;  /* 0xfffffff404107950 */ /* 0x000fec0003c3ffff */
.L_x_4:
[----:B------:R-:W-:-:S00]  /*0bc0*/  BRA `(.L_x_4) ;  /* 0xfffffffc00fc7947 */ /* 0x000fc0000383ffff */
[----:B------:R-:W-:-:S00]  /*0bd0*/  NOP ;  /* 0x0000000000007918 */ /* 0x000fc00000000000 */
        /* <DEDUP_REMOVED lines=10> */
.L_x_5:


//--------------------- .nv.shared._Z9calculatePil --------------------------
	.section	.nv.shared._Z9calculatePil,"aw",@nobits
	.sectionflags	@""
	.align	8
.nv.shared._Z9calculatePil:
	.zero		9216


//--------------------- .nv.shared.reserved.0     --------------------------
	.section	.nv.shared.reserved.0,"aw",@nobits
	.weak		__nv_reservedSMEM_offset_0_alias
	.size		__nv_reservedSMEM_offset_0_alias, 0, 64
	.other		__nv_reservedSMEM_offset_0_alias,@"STO_CUDA_RESERVED_SHARED STV_DEFAULT"
__nv_reservedSMEM_offset_0_alias:
	.zero		0
	.zero		64


//--------------------- .nv.constant0._Z9calculatePil --------------------------
	.section	.nv.constant0._Z9calculatePil,"a",@progbits
	.sectionflags	@""
	.align	4
.nv.constant0._Z9calculatePil:
	.zero		912


//--------------------- SYMBOLS --------------------------

	.type		.nv.reservedSmem.offset0,@object
	.size		.nv.reservedSmem.offset0,0x4
	.type		.nv.reservedSmem.cap,@object
	.size		.nv.reservedSmem.cap,0x4
